//
// Generated by NVIDIA NVVM Compiler
//
// Compiler Build ID: CL-36424714
// Cuda compilation tools, release 13.0, V13.0.88
// Based on NVVM 20.0.0
//

.version 9.0
.target sm_100
.address_size 64

	// .globl	_Z6kernelPdi
.func  (.param .b64 func_retval0) __internal_accurate_pow
(
	.param .b64 __internal_accurate_pow_param_0
)
;

.visible .entry _Z6kernelPdi(
	.param .u64 .ptr .align 1 _Z6kernelPdi_param_0,
	.param .u32 _Z6kernelPdi_param_1
)
{
	.reg .pred 	%p<3>;
	.reg .b32 	%r<9>;
	.reg .b64 	%rd<5>;
	.reg .b64 	%fd<9>;

	ld.param.u64 	%rd1, [_Z6kernelPdi_param_0];
	cvta.to.global.u64 	%rd2, %rd1;
	mov.u32 	%r1, %tid.x;
	mov.u32 	%r2, %ctaid.x;
	mov.u32 	%r3, %ntid.x;
	mad.lo.s32 	%r4, %r2, %r3, %r1;
	mov.f64 	%fd1, 0d400921F9F01B866E;
	{
	.reg .b32 %temp; 
	mov.b64 	{%temp, %r5}, %fd1;
	}
	setp.lt.s32 	%p1, %r5, 0;
	mul.wide.s32 	%rd3, %r4, 8;
	add.s64 	%rd4, %rd2, %rd3;
	mov.f64 	%fd2, 0d4053C00000000000;
	{
	.reg .b32 %temp; 
	mov.b64 	{%temp, %r6}, %fd2;
	}
	and.b32  	%r8, %r6, 2146435072;
	setp.eq.s32 	%p2, %r8, 1078984704;
	{ // callseq 0, 0
	.param .b64 param0;
	st.param.f64 	[param0], 0d4053C00000000000;
	.param .b64 retval0;
	call.uni (retval0), 
	__internal_accurate_pow, 
	(
	param0
	);
	ld.param.f64 	%fd3, [retval0];
	} // callseq 0
	neg.f64 	%fd5, %fd3;
	selp.f64 	%fd6, %fd5, %fd3, %p2;
	selp.f64 	%fd7, %fd6, %fd3, %p1;
	sqrt.rn.f64 	%fd8, %fd7;
	st.global.f64 	[%rd4], %fd8;
	ret;

}
	// .globl	_Z7kernel2Pdi
.visible .entry _Z7kernel2Pdi(
	.param .u64 .ptr .align 1 _Z7kernel2Pdi_param_0,
	.param .u32 _Z7kernel2Pdi_param_1
)
{
	.reg .pred 	%p<5>;
	.reg .b32 	%r<15>;
	.reg .b64 	%rd<5>;
	.reg .b64 	%fd<9>;

	ld.param.u64 	%rd2, [_Z7kernel2Pdi_param_0];
	ld.param.u32 	%r6, [_Z7kernel2Pdi_param_1];
	mov.u32 	%r7, %tid.x;
	mov.u32 	%r8, %ctaid.x;
	mov.u32 	%r1, %ntid.x;
	mad.lo.s32 	%r14, %r8, %r1, %r7;
	setp.ge.s32 	%p1, %r14, %r6;
	@%p1 bra 	$L__BB1_3;
	mov.u32 	%r9, %nctaid.x;
	mul.lo.s32 	%r3, %r1, %r9;
	mov.f64 	%fd2, 0d400921F9F01B866E;
	{
	.reg .b32 %temp; 
	mov.b64 	{%temp, %r10}, %fd2;
	}
	setp.lt.s32 	%p2, %r10, 0;
	mov.f64 	%fd3, 0d4053C00000000000;
	{
	.reg .b32 %temp; 
	mov.b64 	{%temp, %r11}, %fd3;
	}
	and.b32  	%r13, %r11, 2146435072;
	setp.eq.s32 	%p3, %r13, 1078984704;
	{ // callseq 1, 0
	.param .b64 param0;
	st.param.f64 	[param0], 0d4053C00000000000;
	.param .b64 retval0;
	call.uni (retval0), 
	__internal_accurate_pow, 
	(
	param0
	);
	ld.param.f64 	%fd4, [retval0];
	} // callseq 1
	neg.f64 	%fd6, %fd4;
	selp.f64 	%fd7, %fd6, %fd4, %p3;
	selp.f64 	%fd8, %fd7, %fd4, %p2;
	sqrt.rn.f64 	%fd1, %fd8;
	cvta.to.global.u64 	%rd1, %rd2;
$L__BB1_2:
	mul.wide.s32 	%rd3, %r14, 8;
	add.s64 	%rd4, %rd1, %rd3;
	st.global.f64 	[%rd4], %fd1;
	add.s32 	%r14, %r14, %r3;
	setp.lt.s32 	%p4, %r14, %r6;
	@%p4 bra 	$L__BB1_2;
$L__BB1_3:
	ret;

}
.func  (.param .b64 func_retval0) __internal_accurate_pow(
	.param .b64 __internal_accurate_pow_param_0
)
{
	.reg .pred 	%p<8>;
	.reg .b32 	%r<46>;
	.reg .b32 	%f<3>;
	.reg .b64 	%fd<109>;

	ld.param.f64 	%fd10, [__internal_accurate_pow_param_0];
	mov.f64 	%fd11, 0d400921F9F01B866E;
	{
	.reg .b32 %temp; 
	mov.b64 	{%temp, %r8}, %fd11;
	}
	{
	.reg .b32 %temp; 
	mov.b64 	{%r9, %temp}, %fd11;
	}
	shr.u32 	%r10, %r8, 20;
	setp.lt.u32 	%p1, %r8, 1048576;
	mov.f64 	%fd12, 0d436921F9F01B866E;
	{
	.reg .b32 %temp; 
	mov.b64 	{%temp, %r11}, %fd12;
	}
	{
	.reg .b32 %temp; 
	mov.b64 	{%r12, %temp}, %fd12;
	}
	shr.u32 	%r13, %r11, 20;
	add.s32 	%r14, %r13, -54;
	selp.b32 	%r15, %r12, %r9, %p1;
	selp.b32 	%r16, %r11, %r8, %p1;
	selp.b32 	%r1, %r14, %r10, %p1;
	add.s32 	%r45, %r1, -1023;
	and.b32  	%r17, %r16, -2146435073;
	or.b32  	%r18, %r17, 1072693248;
	mov.b64 	%fd107, {%r15, %r18};
	setp.lt.u32 	%p2, %r18, 1073127583;
	@%p2 bra 	$L__BB2_2;
	{
	.reg .b32 %temp; 
	mov.b64 	{%r19, %temp}, %fd107;
	}
	{
	.reg .b32 %temp; 
	mov.b64 	{%temp, %r20}, %fd107;
	}
	add.s32 	%r21, %r20, -1048576;
	mov.b64 	%fd107, {%r19, %r21};
	add.s32 	%r45, %r1, -1022;
$L__BB2_2:
	add.f64 	%fd13, %fd107, 0dBFF0000000000000;
	add.f64 	%fd14, %fd107, 0d3FF0000000000000;
	rcp.approx.ftz.f64 	%fd15, %fd14;
	neg.f64 	%fd16, %fd14;
	fma.rn.f64 	%fd17, %fd16, %fd15, 0d3FF0000000000000;
	fma.rn.f64 	%fd18, %fd17, %fd17, %fd17;
	fma.rn.f64 	%fd19, %fd18, %fd15, %fd15;
	mul.f64 	%fd20, %fd13, %fd19;
	fma.rn.f64 	%fd21, %fd13, %fd19, %fd20;
	mul.f64 	%fd22, %fd21, %fd21;
	fma.rn.f64 	%fd23, %fd22, 0d3EB0F5FF7D2CAFE2, 0d3ED0F5D241AD3B5A;
	fma.rn.f64 	%fd24, %fd23, %fd22, 0d3EF3B20A75488A3F;
	fma.rn.f64 	%fd25, %fd24, %fd22, 0d3F1745CDE4FAECD5;
	fma.rn.f64 	%fd26, %fd25, %fd22, 0d3F3C71C7258A578B;
	fma.rn.f64 	%fd27, %fd26, %fd22, 0d3F6249249242B910;
	fma.rn.f64 	%fd28, %fd27, %fd22, 0d3F89999999999DFB;
	sub.f64 	%fd29, %fd13, %fd21;
	add.f64 	%fd30, %fd29, %fd29;
	neg.f64 	%fd31, %fd21;
	fma.rn.f64 	%fd32, %fd31, %fd13, %fd30;
	mul.f64 	%fd33, %fd19, %fd32;
	fma.rn.f64 	%fd34, %fd22, %fd28, 0d3FB5555555555555;
	mov.f64 	%fd35, 0d3FB5555555555555;
	sub.f64 	%fd36, %fd35, %fd34;
	fma.rn.f64 	%fd37, %fd22, %fd28, %fd36;
	add.f64 	%fd38, %fd37, 0dBC46A4CB00B9E7B0;
	add.f64 	%fd39, %fd34, %fd38;
	sub.f64 	%fd40, %fd34, %fd39;
	add.f64 	%fd41, %fd38, %fd40;
	mul.rn.f64 	%fd42, %fd21, %fd21;
	neg.f64 	%fd43, %fd42;
	fma.rn.f64 	%fd44, %fd21, %fd21, %fd43;
	{
	.reg .b32 %temp; 
	mov.b64 	{%r22, %temp}, %fd33;
	}
	{
	.reg .b32 %temp; 
	mov.b64 	{%temp, %r23}, %fd33;
	}
	add.s32 	%r24, %r23, 1048576;
	mov.b64 	%fd45, {%r22, %r24};
	fma.rn.f64 	%fd46, %fd21, %fd45, %fd44;
	mul.rn.f64 	%fd47, %fd42, %fd21;
	neg.f64 	%fd48, %fd47;
	fma.rn.f64 	%fd49, %fd42, %fd21, %fd48;
	fma.rn.f64 	%fd50, %fd42, %fd33, %fd49;
	fma.rn.f64 	%fd51, %fd46, %fd21, %fd50;
	mul.rn.f64 	%fd52, %fd39, %fd47;
	neg.f64 	%fd53, %fd52;
	fma.rn.f64 	%fd54, %fd39, %fd47, %fd53;
	fma.rn.f64 	%fd55, %fd39, %fd51, %fd54;
	fma.rn.f64 	%fd56, %fd41, %fd47, %fd55;
	add.f64 	%fd57, %fd52, %fd56;
	sub.f64 	%fd58, %fd52, %fd57;
	add.f64 	%fd59, %fd56, %fd58;
	add.f64 	%fd60, %fd21, %fd57;
	sub.f64 	%fd61, %fd21, %fd60;
	add.f64 	%fd62, %fd57, %fd61;
	add.f64 	%fd63, %fd59, %fd62;
	add.f64 	%fd64, %fd33, %fd63;
	add.f64 	%fd65, %fd60, %fd64;
	sub.f64 	%fd66, %fd60, %fd65;
	add.f64 	%fd67, %fd64, %fd66;
	xor.b32  	%r25, %r45, -2147483648;
	mov.b32 	%r26, 1127219200;
	mov.b64 	%fd68, {%r25, %r26};
	mov.b32 	%r27, -2147483648;
	mov.b64 	%fd69, {%r27, %r26};
	sub.f64 	%fd70, %fd68, %fd69;
	fma.rn.f64 	%fd71, %fd70, 0d3FE62E42FEFA39EF, %fd65;
	fma.rn.f64 	%fd72, %fd70, 0dBFE62E42FEFA39EF, %fd71;
	sub.f64 	%fd73, %fd72, %fd65;
	sub.f64 	%fd74, %fd67, %fd73;
	fma.rn.f64 	%fd75, %fd70, 0d3C7ABC9E3B39803F, %fd74;
	add.f64 	%fd76, %fd71, %fd75;
	sub.f64 	%fd77, %fd71, %fd76;
	add.f64 	%fd78, %fd75, %fd77;
	{
	.reg .b32 %temp; 
	mov.b64 	{%temp, %r28}, %fd10;
	}
	{
	.reg .b32 %temp; 
	mov.b64 	{%r29, %temp}, %fd10;
	}
	shl.b32 	%r30, %r28, 1;
	setp.gt.u32 	%p3, %r30, -33554433;
	and.b32  	%r31, %r28, -15728641;
	selp.b32 	%r32, %r31, %r28, %p3;
	mov.b64 	%fd79, {%r29, %r32};
	mul.rn.f64 	%fd80, %fd76, %fd79;
	neg.f64 	%fd81, %fd80;
	fma.rn.f64 	%fd82, %fd76, %fd79, %fd81;
	fma.rn.f64 	%fd83, %fd78, %fd79, %fd82;
	add.f64 	%fd4, %fd80, %fd83;
	sub.f64 	%fd84, %fd80, %fd4;
	add.f64 	%fd5, %fd83, %fd84;
	fma.rn.f64 	%fd85, %fd4, 0d3FF71547652B82FE, 0d4338000000000000;
	{
	.reg .b32 %temp; 
	mov.b64 	{%r5, %temp}, %fd85;
	}
	mov.f64 	%fd86, 0dC338000000000000;
	add.rn.f64 	%fd87, %fd85, %fd86;
	fma.rn.f64 	%fd88, %fd87, 0dBFE62E42FEFA39EF, %fd4;
	fma.rn.f64 	%fd89, %fd87, 0dBC7ABC9E3B39803F, %fd88;
	fma.rn.f64 	%fd90, %fd89, 0d3E5ADE1569CE2BDF, 0d3E928AF3FCA213EA;
	fma.rn.f64 	%fd91, %fd90, %fd89, 0d3EC71DEE62401315;
	fma.rn.f64 	%fd92, %fd91, %fd89, 0d3EFA01997C89EB71;
	fma.rn.f64 	%fd93, %fd92, %fd89, 0d3F2A01A014761F65;
	fma.rn.f64 	%fd94, %fd93, %fd89, 0d3F56C16C1852B7AF;
	fma.rn.f64 	%fd95, %fd94, %fd89, 0d3F81111111122322;
	fma.rn.f64 	%fd96, %fd95, %fd89, 0d3FA55555555502A1;
	fma.rn.f64 	%fd97, %fd96, %fd89, 0d3FC5555555555511;
	fma.rn.f64 	%fd98, %fd97, %fd89, 0d3FE000000000000B;
	fma.rn.f64 	%fd99, %fd98, %fd89, 0d3FF0000000000000;
	fma.rn.f64 	%fd100, %fd99, %fd89, 0d3FF0000000000000;
	{
	.reg .b32 %temp; 
	mov.b64 	{%r6, %temp}, %fd100;
	}
	{
	.reg .b32 %temp; 
	mov.b64 	{%temp, %r7}, %fd100;
	}
	shl.b32 	%r33, %r5, 20;
	add.s32 	%r34, %r33, %r7;
	mov.b64 	%fd108, {%r6, %r34};
	{
	.reg .b32 %temp; 
	mov.b64 	{%temp, %r35}, %fd4;
	}
	mov.b32 	%f2, %r35;
	abs.f32 	%f1, %f2;
	setp.lt.f32 	%p4, %f1, 0f4086232B;
	@%p4 bra 	$L__BB2_5;
	setp.lt.f64 	%p5, %fd4, 0d0000000000000000;
	add.f64 	%fd101, %fd4, 0d7FF0000000000000;
	selp.f64 	%fd108, 0d0000000000000000, %fd101, %p5;
	setp.geu.f32 	%p6, %f1, 0f40874800;
	@%p6 bra 	$L__BB2_5;
	shr.u32 	%r36, %r5, 31;
	add.s32 	%r37, %r5, %r36;
	shr.s32 	%r38, %r37, 1;
	shl.b32 	%r39, %r38, 20;
	add.s32 	%r40, %r7, %r39;
	mov.b64 	%fd102, {%r6, %r40};
	sub.s32 	%r41, %r5, %r38;
	shl.b32 	%r42, %r41, 20;
	add.s32 	%r43, %r42, 1072693248;
	mov.b32 	%r44, 0;
	mov.b64 	%fd103, {%r44, %r43};
	mul.f64 	%fd108, %fd103, %fd102;
$L__BB2_5:
	abs.f64 	%fd104, %fd108;
	setp.eq.f64 	%p7, %fd104, 0d7FF0000000000000;
	fma.rn.f64 	%fd105, %fd108, %fd5, %fd108;
	selp.f64 	%fd106, %fd108, %fd105, %p7;
	st.param.f64 	[func_retval0], %fd106;
	ret;

}


// ===== COMPILED SASS (sm_100) =====

	.target	sm_100

	.elftype	@"ET_EXEC"


//--------------------- .note.nv.tkinfo           --------------------------
	.section	.note.nv.tkinfo,"",@"SHT_NOTE"
	.sectionflags	@"SHF_NOTE_NV_TKINFO"
	.tkinfo
        /*0018*/ 	.word	0x00000002
        /*0030*/ 	.string	""
        /*0030*/ 	.string	"ptxas"
        /*0030*/ 	.string	"Cuda compilation tools, release 13.0, V13.0.88"
        /*0030*/ 	.string	"Build cuda_13.0.r13.0/compiler.36424714_0"
        /*0030*/ 	.string	"-arch sm_100 -m 64 "



//--------------------- .note.nv.cuinfo           --------------------------
	.section	.note.nv.cuinfo,"",@"SHT_NOTE"
	.sectionflags	@"SHF_NOTE_NV_CUINFO"
        /*0018*/ 	.short	0x0002
        /*001a*/ 	.short	0x0064
        /*001c*/ 	.short	0x0082
	.zero		2


//--------------------- .nv.info                  --------------------------
	.section	.nv.info,"",@"SHT_CUDA_INFO"
	.align	4


	//----- nvinfo : EIATTR_REGCOUNT
	.align		4
        /*0000*/ 	.byte	0x04, 0x2f
        /*0002*/ 	.short	(.L_1 - .L_0)
	.align		4
.L_0:
        /*0004*/ 	.word	index@(_Z6kernelPdi)
        /*0008*/ 	.word	0x0000001a


	//----- nvinfo : EIATTR_FRAME_SIZE
	.align		4
.L_1:
        /*000c*/ 	.byte	0x04, 0x11
        /*000e*/ 	.short	(.L_3 - .L_2)
	.align		4
.L_2:
        /*0010*/ 	.word	index@($_Z6kernelPdi$__internal_accurate_pow)
        /*0014*/ 	.word	0x00000000


	//----- nvinfo : EIATTR_FRAME_SIZE
	.align		4
.L_3:
        /*0018*/ 	.byte	0x04, 0x11
        /*001a*/ 	.short	(.L_5 - .L_4)
	.align		4
.L_4:
        /*001c*/ 	.word	index@($__internal_1_$__cuda_sm20_dsqrt_rn_f64_mediumpath_v1)
        /*0020*/ 	.word	0x00000000


	//----- nvinfo : EIATTR_FRAME_SIZE
	.align		4
.L_5:
        /*0024*/ 	.byte	0x04, 0x11
        /*0026*/ 	.short	(.L_7 - .L_6)
	.align		4
.L_6:
        /*0028*/ 	.word	index@(_Z6kernelPdi)
        /*002c*/ 	.word	0x00000000


	//----- nvinfo : EIATTR_REGCOUNT
	.align		4
.L_7:
        /*0030*/ 	.byte	0x04, 0x2f
        /*0032*/ 	.short	(.L_9 - .L_8)
	.align		4
.L_8:
        /*0034*/ 	.word	index@(_Z7kernel2Pdi)
        /*0038*/ 	.word	0x0000001a


	//----- nvinfo : EIATTR_FRAME_SIZE
	.align		4
.L_9:
        /*003c*/ 	.byte	0x04, 0x11
        /*003e*/ 	.short	(.L_11 - .L_10)
	.align		4
.L_10:
        /*0040*/ 	.word	index@($_Z7kernel2Pdi$__internal_accurate_pow)
        /*0044*/ 	.word	0x00000000


	//----- nvinfo : EIATTR_FRAME_SIZE
	.align		4
.L_11:
        /*0048*/ 	.byte	0x04, 0x11
        /*004a*/ 	.short	(.L_13 - .L_12)
	.align		4
.L_12:
        /*004c*/ 	.word	index@($__internal_0_$__cuda_sm20_dsqrt_rn_f64_mediumpath_v1)
        /*0050*/ 	.word	0x00000000


	//----- nvinfo : EIATTR_FRAME_SIZE
	.align		4
.L_13:
        /*0054*/ 	.byte	0x04, 0x11
        /*0056*/ 	.short	(.L_15 - .L_14)
	.align		4
.L_14:
        /*0058*/ 	.word	index@(_Z7kernel2Pdi)
        /*005c*/ 	.word	0x00000000


	//----- nvinfo : EIATTR_MIN_STACK_SIZE
	.align		4
.L_15:
        /*0060*/ 	.byte	0x04, 0x12
        /*0062*/ 	.short	(.L_17 - .L_16)
	.align		4
.L_16:
        /*0064*/ 	.word	index@(_Z7kernel2Pdi)
        /*0068*/ 	.word	0x00000000


	//----- nvinfo : EIATTR_MIN_STACK_SIZE
	.align		4
.L_17:
        /*006c*/ 	.byte	0x04, 0x12
        /*006e*/ 	.short	(.L_19 - .L_18)
	.align		4
.L_18:
        /*0070*/ 	.word	index@(_Z6kernelPdi)
        /*0074*/ 	.word	0x00000000
.L_19:


//--------------------- .nv.compat                --------------------------
	.section	.nv.compat,"",@"SHT_CUDA_COMPAT_INFO"
	.align	4
        /*0000*/ 	.byte	0x02, 0x09, 0x00, 0x00, 0x02, 0x02, 0x01, 0x00, 0x02, 0x05, 0x05, 0x00, 0x03, 0x07, 0x01, 0x01
        /*0010*/ 	.byte	0x02, 0x03, 0x00, 0x00, 0x02, 0x06, 0x01, 0x00, 0x04, 0x0b, 0x08, 0x00, 0x01, 0x00, 0x00, 0x00
        /*0020*/ 	.byte	0x00, 0x00, 0x00, 0x00


//--------------------- .nv.info._Z7kernel2Pdi    --------------------------
	.section	.nv.info._Z7kernel2Pdi,"",@"SHT_CUDA_INFO"
	.sectionflags	@""
	.align	4


	//----- nvinfo : EIATTR_CUDA_API_VERSION
	.align		4
        /*0000*/ 	.byte	0x04, 0x37
        /*0002*/ 	.short	(.L_21 - .L_20)
.L_20:
        /*0004*/ 	.word	0x00000082


	//----- nvinfo : EIATTR_KPARAM_INFO
	.align		4
.L_21:
        /*0008*/ 	.byte	0x04, 0x17
        /*000a*/ 	.short	(.L_23 - .L_22)
.L_22:
        /*000c*/ 	.word	0x00000000
        /*0010*/ 	.short	0x0001
        /*0012*/ 	.short	0x0008
        /*0014*/ 	.byte	0x00, 0xf0, 0x11, 0x00


	//----- nvinfo : EIATTR_KPARAM_INFO
	.align		4
.L_23:
        /*0018*/ 	.byte	0x04, 0x17
        /*001a*/ 	.short	(.L_25 - .L_24)
.L_24:
        /*001c*/ 	.word	0x00000000
        /*0020*/ 	.short	0x0000
        /*0022*/ 	.short	0x0000
        /*0024*/ 	.byte	0x00, 0xf5, 0x21, 0x00


	//----- nvinfo : EIATTR_SPARSE_MMA_MASK
	.align		4
.L_25:
        /*0028*/ 	.byte	0x03, 0x50
        /*002a*/ 	.short	0x0000


	//----- nvinfo : EIATTR_MAXREG_COUNT
	.align		4
        /*002c*/ 	.byte	0x03, 0x1b
        /*002e*/ 	.short	0x00ff


	//----- nvinfo : EIATTR_MERCURY_ISA_VERSION
	.align		4
        /*0030*/ 	.byte	0x03, 0x5f
        /*0032*/ 	.short	0x0101


	//----- nvinfo : EIATTR_VRC_CTA_INIT_COUNT
	.align		4
        /*0034*/ 	.byte	0x02, 0x4a
	.zero		1
	.zero		1


	//----- nvinfo : EIATTR_EXIT_INSTR_OFFSETS
	.align		4
        /*0038*/ 	.byte	0x04, 0x1c
        /*003a*/ 	.short	(.L_27 - .L_26)


	//   ....[0]....
.L_26:
        /*003c*/ 	.word	0x00000070


	//   ....[1]....
        /*0040*/ 	.word	0x00000280


	//----- nvinfo : EIATTR_CRS_STACK_SIZE
	.align		4
.L_27:
        /*0044*/ 	.byte	0x04, 0x1e
        /*0046*/ 	.short	(.L_29 - .L_28)
.L_28:
        /*0048*/ 	.word	0x00000000


	//----- nvinfo : EIATTR_CBANK_PARAM_SIZE
	.align		4
.L_29:
        /*004c*/ 	.byte	0x03, 0x19
        /*004e*/ 	.short	0x000c


	//----- nvinfo : EIATTR_PARAM_CBANK
	.align		4
        /*0050*/ 	.byte	0x04, 0x0a
        /*0052*/ 	.short	(.L_31 - .L_30)
	.align		4
.L_30:
        /*0054*/ 	.word	index@(.nv.constant0._Z7kernel2Pdi)
        /*0058*/ 	.short	0x0380
        /*005a*/ 	.short	0x000c


	//----- nvinfo : EIATTR_SW_WAR
	.align		4
.L_31:
        /*005c*/ 	.byte	0x04, 0x36
        /*005e*/ 	.short	(.L_33 - .L_32)
.L_32:
        /*0060*/ 	.word	0x00000008
.L_33:


//--------------------- .nv.info._Z6kernelPdi     --------------------------
	.section	.nv.info._Z6kernelPdi,"",@"SHT_CUDA_INFO"
	.sectionflags	@""
	.align	4


	//----- nvinfo : EIATTR_CUDA_API_VERSION
	.align		4
        /*0000*/ 	.byte	0x04, 0x37
        /*0002*/ 	.short	(.L_35 - .L_34)
.L_34:
        /*0004*/ 	.word	0x00000082


	//----- nvinfo : EIATTR_KPARAM_INFO
	.align		4
.L_35:
        /*0008*/ 	.byte	0x04, 0x17
        /*000a*/ 	.short	(.L_37 - .L_36)
.L_36:
        /*000c*/ 	.word	0x00000000
        /*0010*/ 	.short	0x0001
        /*0012*/ 	.short	0x0008
        /*0014*/ 	.byte	0x00, 0xf0, 0x11, 0x00


	//----- nvinfo : EIATTR_KPARAM_INFO
	.align		4
.L_37:
        /*0018*/ 	.byte	0x04, 0x17
        /*001a*/ 	.short	(.L_39 - .L_38)
.L_38:
        /*001c*/ 	.word	0x00000000
        /*0020*/ 	.short	0x0000
        /*0022*/ 	.short	0x0000
        /*0024*/ 	.byte	0x00, 0xf5, 0x21, 0x00


	//----- nvinfo : EIATTR_SPARSE_MMA_MASK
	.align		4
.L_39:
        /*0028*/ 	.byte	0x03, 0x50
        /*002a*/ 	.short	0x0000


	//----- nvinfo : EIATTR_MAXREG_COUNT
	.align		4
        /*002c*/ 	.byte	0x03, 0x1b
        /*002e*/ 	.short	0x00ff


	//----- nvinfo : EIATTR_MERCURY_ISA_VERSION
	.align		4
        /*0030*/ 	.byte	0x03, 0x5f
        /*0032*/ 	.short	0x0101


	//----- nvinfo : EIATTR_VRC_CTA_INIT_COUNT
	.align		4
        /*0034*/ 	.byte	0x02, 0x4a
	.zero		1
	.zero		1


	//----- nvinfo : EIATTR_EXIT_INSTR_OFFSETS
	.align		4
        /*0038*/ 	.byte	0x04, 0x1c
        /*003a*/ 	.short	(.L_41 - .L_40)


	//   ....[0]....
.L_40:
        /*003c*/ 	.word	0x000001f0


	//----- nvinfo : EIATTR_CRS_STACK_SIZE
	.align		4
.L_41:
        /*0040*/ 	.byte	0x04, 0x1e
        /*0042*/ 	.short	(.L_43 - .L_42)
.L_42:
        /*0044*/ 	.word	0x00000000


	//----- nvinfo : EIATTR_CBANK_PARAM_SIZE
	.align		4
.L_43:
        /*0048*/ 	.byte	0x03, 0x19
        /*004a*/ 	.short	0x000c


	//----- nvinfo : EIATTR_PARAM_CBANK
	.align		4
        /*004c*/ 	.byte	0x04, 0x0a
        /*004e*/ 	.short	(.L_45 - .L_44)
	.align		4
.L_44:
        /*0050*/ 	.word	index@(.nv.constant0._Z6kernelPdi)
        /*0054*/ 	.short	0x0380
        /*0056*/ 	.short	0x000c


	//----- nvinfo : EIATTR_SW_WAR
	.align		4
.L_45:
        /*0058*/ 	.byte	0x04, 0x36
        /*005a*/ 	.short	(.L_47 - .L_46)
.L_46:
        /*005c*/ 	.word	0x00000008
.L_47:


//--------------------- .nv.callgraph             --------------------------
	.section	.nv.callgraph,"",@"SHT_CUDA_CALLGRAPH"
	.align	4
	.sectionentsize	8
	.align		4
        /*0000*/ 	.word	0x00000000
	.align		4
        /*0004*/ 	.word	0xffffffff
	.align		4
        /*0008*/ 	.word	0x00000000
	.align		4
        /*000c*/ 	.word	0xfffffffe
	.align		4
        /*0010*/ 	.word	0x00000000
	.align		4
        /*0014*/ 	.word	0xfffffffd
	.align		4
        /*0018*/ 	.word	0x00000000
	.align		4
        /*001c*/ 	.word	0xfffffffc


//--------------------- .text._Z7kernel2Pdi       --------------------------
	.section	.text._Z7kernel2Pdi,"ax",@progbits
	.align	128
        .global         _Z7kernel2Pdi
        .type           _Z7kernel2Pdi,@function
        .size           _Z7kernel2Pdi,(.L_x_14 - _Z7kernel2Pdi)
        .other          _Z7kernel2Pdi,@"STO_CUDA_ENTRY STV_DEFAULT"
_Z7kernel2Pdi:
.text._Z7kernel2Pdi:
[----:B------:R-:W-:Y:S01]  /*0000*/  LDC R1, c[0x0][0x37c] ;  /* 0x0000df00ff017b82 */ /* 0x000fe20000000800 */
[----:B------:R-:W0:Y:S07]  /*0010*/  S2R R0, SR_TID.X ;  /* 0x0000000000007919 */ /* 0x000e2e0000002100 */
[----:B------:R-:W0:Y:S01]  /*0020*/  S2UR UR4, SR_CTAID.X ;  /* 0x00000000000479c3 */ /* 0x000e220000002500 */
[----:B------:R-:W1:Y:S07]  /*0030*/  LDCU UR5, c[0x0][0x388] ;  /* 0x00007100ff0577ac */ /* 0x000e6e0008000800 */
[----:B------:R-:W0:Y:S02]  /*0040*/  LDC R3, c[0x0][0x360] ;  /* 0x0000d800ff037b82 */ /* 0x000e240000000800 */
[----:B0-----:R-:W-:-:S05]  /*0050*/  IMAD R0, R3, UR4, R0 ;  /* 0x0000000403007c24 */ /* 0x001fca000f8e0200 */
[----:B-1----:R-:W-:-:S13]  /*0060*/  ISETP.GE.AND P0, PT, R0, UR5, PT ;  /* 0x0000000500007c0c */ /* 0x002fda000bf06270 */
[----:B------:R-:W-:Y:S05]  /*0070*/  @P0 EXIT ;  /* 0x000000000000094d */ /* 0x000fea0003800000 */
[----:B------:R-:W0:Y:S01]  /*0080*/  LDCU UR4, c[0x0][0x370] ;  /* 0x00006e00ff0477ac */ /* 0x000e220008000800 */
[----:B------:R-:W-:Y:S01]  /*0090*/  MOV R2, 0xc0 ;  /* 0x000000c000027802 */ /* 0x000fe20000000f00 */
[----:B0-----:R-:W-:-:S07]  /*00a0*/  IMAD R3, R3, UR4, RZ ;  /* 0x0000000403037c24 */ /* 0x001fce000f8e02ff */
[----:B------:R-:W-:Y:S05]  /*00b0*/  CALL.REL.NOINC `($_Z7kernel2Pdi$__internal_accurate_pow) ;  /* 0x0000000400287944 */ /* 0x000fea0003c00000 */
[----:B------:R-:W0:Y:S01]  /*00c0*/  MUFU.RSQ64H R7, R19 ;  /* 0x0000001300077308 */ /* 0x000e220000001c00 */
[----:B------:R-:W-:Y:S01]  /*00d0*/  VIADD R6, R19, 0xfcb00000 ;  /* 0xfcb0000013067836 */ /* 0x000fe20000000000 */
[----:B------:R-:W-:Y:S01]  /*00e0*/  MOV R5, R19 ;  /* 0x0000001300057202 */ /* 0x000fe20000000f00 */
[----:B------:R-:W-:Y:S01]  /*00f0*/  IMAD.MOV.U32 R4, RZ, RZ, R10 ;  /* 0x000000ffff047224 */ /* 0x000fe200078e000a */
[----:B------:R-:W1:Y:S01]  /*0100*/  LDCU.64 UR4, c[0x0][0x358] ;  /* 0x00006b00ff0477ac */ /* 0x000e620008000a00 */
[----:B------:R-:W-:Y:S01]  /*0110*/  IMAD.MOV.U32 R10, RZ, RZ, 0x0 ;  /* 0x00000000ff0a7424 */ /* 0x000fe200078e00ff */
[----:B------:R-:W-:Y:S01]  /*0120*/  ISETP.GE.U32.AND P0, PT, R6, 0x7ca00000, PT ;  /* 0x7ca000000600780c */ /* 0x000fe20003f06070 */
[----:B------:R-:W-:Y:S01]  /*0130*/  IMAD.MOV.U32 R11, RZ, RZ, 0x3fd80000 ;  /* 0x3fd80000ff0b7424 */ /* 0x000fe200078e00ff */
[----:B0-----:R-:W-:-:S08]  /*0140*/  DMUL R8, R6, R6 ;  /* 0x0000000606087228 */ /* 0x001fd00000000000 */
[----:B------:R-:W-:-:S08]  /*0150*/  DFMA R8, R4, -R8, 1 ;  /* 0x3ff000000408742b */ /* 0x000fd00000000808 */
[----:B------:R-:W-:Y:S02]  /*0160*/  DFMA R10, R8, R10, 0.5 ;  /* 0x3fe00000080a742b */ /* 0x000fe4000000000a */
[----:B------:R-:W-:-:S08]  /*0170*/  DMUL R8, R6, R8 ;  /* 0x0000000806087228 */ /* 0x000fd00000000000 */
[----:B------:R-:W-:-:S08]  /*0180*/  DFMA R12, R10, R8, R6 ;  /* 0x000000080a0c722b */ /* 0x000fd00000000006 */
[----:B------:R-:W-:Y:S02]  /*0190*/  DMUL R14, R4, R12 ;  /* 0x0000000c040e7228 */ /* 0x000fe40000000000 */
[----:B------:R-:W-:Y:S01]  /*01a0*/  IADD3 R11, PT, PT, R13, -0x100000, RZ ;  /* 0xfff000000d0b7810 */ /* 0x000fe20007ffe0ff */
[----:B------:R-:W-:-:S05]  /*01b0*/  IMAD.MOV.U32 R10, RZ, RZ, R12 ;  /* 0x000000ffff0a7224 */ /* 0x000fca00078e000c */
[----:B------:R-:W-:-:S08]  /*01c0*/  DFMA R16, R14, -R14, R4 ;  /* 0x8000000e0e10722b */ /* 0x000fd00000000004 */
[----:B------:R-:W-:Y:S01]  /*01d0*/  DFMA R8, R16, R10, R14 ;  /* 0x0000000a1008722b */ /* 0x000fe2000000000e */
[----:B-1----:R-:W-:Y:S10]  /*01e0*/  @!P0 BRA `(.L_x_0) ;  /* 0x0000000000088947 */ /* 0x002ff40003800000 */
[----:B------:R-:W-:-:S07]  /*01f0*/  MOV R2, 0x210 ;  /* 0x0000021000027802 */ /* 0x000fce0000000f00 */
[----:B------:R-:W-:Y:S05]  /*0200*/  CALL.REL.NOINC `($__internal_0_$__cuda_sm20_dsqrt_rn_f64_mediumpath_v1) ;  /* 0x0000000000207944 */ /* 0x000fea0003c00000 */
.L_x_0:
[----:B------:R-:W0:Y:S01]  /*0210*/  LDC.64 R6, c[0x0][0x380] ;  /* 0x0000e000ff067b82 */ /* 0x000e220000000a00 */
[----:B------:R-:W1:Y:S02]  /*0220*/  LDCU UR6, c[0x0][0x388] ;  /* 0x00007100ff0677ac */ /* 0x000e640008000800 */
.L_x_1:
[----:B0-----:R-:W-:-:S04]  /*0230*/  IMAD.WIDE R4, R0, 0x8, R6 ;  /* 0x0000000800047825 */ /* 0x001fc800078e0206 */
[----:B------:R-:W-:Y:S01]  /*0240*/  IMAD.IADD R0, R3, 0x1, R0 ;  /* 0x0000000103007824 */ /* 0x000fe200078e0200 */
[----:B------:R2:W-:Y:S04]  /*0250*/  STG.E.64 desc[UR4][R4.64], R8 ;  /* 0x0000000804007986 */ /* 0x0005e8000c101b04 */
[----:B-1----:R-:W-:-:S13]  /*0260*/  ISETP.GE.AND P0, PT, R0, UR6, PT ;  /* 0x0000000600007c0c */ /* 0x002fda000bf06270 */
[----:B--2---:R-:W-:Y:S05]  /*0270*/  @!P0 BRA `(.L_x_1) ;  /* 0xfffffffc00ec8947 */ /* 0x004fea000383ffff */
[----:B------:R-:W-:Y:S05]  /*0280*/  EXIT ;  /* 0x000000000000794d */ /* 0x000fea0003800000 */
        .weak           $__internal_0_$__cuda_sm20_dsqrt_rn_f64_mediumpath_v1
        .type           $__internal_0_$__cuda_sm20_dsqrt_rn_f64_mediumpath_v1,@function
        .size           $__internal_0_$__cuda_sm20_dsqrt_rn_f64_mediumpath_v1,($_Z7kernel2Pdi$__internal_accurate_pow - $__internal_0_$__cuda_sm20_dsqrt_rn_f64_mediumpath_v1)
$__internal_0_$__cuda_sm20_dsqrt_rn_f64_mediumpath_v1:
[----:B------:R-:W-:Y:S01]  /*0290*/  ISETP.GE.U32.AND P0, PT, R6, -0x3400000, PT ;  /* 0xfcc000000600780c */ /* 0x000fe20003f06070 */
[----:B------:R-:W-:Y:S01]  /*02a0*/  IMAD.MOV.U32 R6, RZ, RZ, R4 ;  /* 0x000000ffff067224 */ /* 0x000fe200078e0004 */
[----:B------:R-:W-:Y:S01]  /*02b0*/  MOV R10, R12 ;  /* 0x0000000c000a7202 */ /* 0x000fe20000000f00 */
[----:B------:R-:W-:Y:S01]  /*02c0*/  IMAD.MOV.U32 R7, RZ, RZ, R5 ;  /* 0x000000ffff077224 */ /* 0x000fe200078e0005 */
[----:B------:R-:W-:Y:S01]  /*02d0*/  MOV R4, R16 ;  /* 0x0000001000047202 */ /* 0x000fe20000000f00 */
[----:B------:R-:W-:-:S08]  /*02e0*/  IMAD.MOV.U32 R5, RZ, RZ, R17 ;  /* 0x000000ffff057224 */ /* 0x000fd000078e0011 */
[----:B------:R-:W-:Y:S05]  /*02f0*/  @!P0 BRA `(.L_x_2) ;  /* 0x0000000000208947 */ /* 0x000fea0003800000 */
[----:B------:R-:W-:-:S10]  /*0300*/  DFMA.RM R4, R4, R10, R14 ;  /* 0x0000000a0404722b */ /* 0x000fd4000000400e */
[----:B------:R-:W-:-:S05]  /*0310*/  IADD3 R8, P0, PT, R4, 0x1, RZ ;  /* 0x0000000104087810 */ /* 0x000fca0007f1e0ff */
[----:B------:R-:W-:-:S06]  /*0320*/  IMAD.X R9, RZ, RZ, R5, P0 ;  /* 0x000000ffff097224 */ /* 0x000fcc00000e0605 */
[----:B------:R-:W-:-:S08]  /*0330*/  DFMA.RP R6, -R4, R8, R6 ;  /* 0x000000080406722b */ /* 0x000fd00000008106 */
[----:B------:R-:W-:-:S06]  /*0340*/  DSETP.GT.AND P0, PT, R6, RZ, PT ;  /* 0x000000ff0600722a */ /* 0x000fcc0003f04000 */
[----:B------:R-:W-:Y:S02]  /*0350*/  FSEL R4, R8, R4, P0 ;  /* 0x0000000408047208 */ /* 0x000fe40000000000 */
[----:B------:R-:W-:Y:S01]  /*0360*/  FSEL R5, R9, R5, P0 ;  /* 0x0000000509057208 */ /* 0x000fe20000000000 */
[----:B------:R-:W-:Y:S06]  /*0370*/  BRA `(.L_x_3) ;  /* 0x0000000000647947 */ /* 0x000fec0003800000 */
.L_x_2:
[----:B------:R-:W-:-:S14]  /*0380*/  DSETP.NE.AND P0, PT, R6, RZ, PT ;  /* 0x000000ff0600722a */ /* 0x000fdc0003f05000 */
[----:B------:R-:W-:Y:S05]  /*0390*/  @!P0 BRA `(.L_x_4) ;  /* 0x0000000000588947 */ /* 0x000fea0003800000 */
[----:B------:R-:W-:-:S13]  /*03a0*/  ISETP.GE.AND P0, PT, R7, RZ, PT ;  /* 0x000000ff0700720c */ /* 0x000fda0003f06270 */
[----:B------:R-:W-:Y:S01]  /*03b0*/  @!P0 MOV R4, 0x0 ;  /* 0x0000000000048802 */ /* 0x000fe20000000f00 */
[----:B------:R-:W-:Y:S01]  /*03c0*/  @!P0 IMAD.MOV.U32 R5, RZ, RZ, -0x80000 ;  /* 0xfff80000ff058424 */ /* 0x000fe200078e00ff */
[----:B------:R-:W-:Y:S06]  /*03d0*/  @!P0 BRA `(.L_x_3) ;  /* 0x00000000004c8947 */ /* 0x000fec0003800000 */
[----:B------:R-:W-:-:S13]  /*03e0*/  ISETP.GT.AND P0, PT, R7, 0x7fefffff, PT ;  /* 0x7fefffff0700780c */ /* 0x000fda0003f04270 */
[----:B------:R-:W-:Y:S05]  /*03f0*/  @P0 BRA `(.L_x_4) ;  /* 0x0000000000400947 */ /* 0x000fea0003800000 */
[----:B------:R-:W-:Y:S01]  /*0400*/  DMUL R4, R6, 8.11296384146066816958e+31 ;  /* 0x4690000006047828 */ /* 0x000fe20000000000 */
[----:B------:R-:W-:Y:S01]  /*0410*/  MOV R10, 0x0 ;  /* 0x00000000000a7802 */ /* 0x000fe20000000f00 */
[----:B------:R-:W-:Y:S02]  /*0420*/  IMAD.MOV.U32 R6, RZ, RZ, RZ ;  /* 0x000000ffff067224 */ /* 0x000fe400078e00ff */
[----:B------:R-:W-:Y:S02]  /*0430*/  IMAD.MOV.U32 R11, RZ, RZ, 0x3fd80000 ;  /* 0x3fd80000ff0b7424 */ /* 0x000fe400078e00ff */
[----:B------:R-:W0:Y:S02]  /*0440*/  MUFU.RSQ64H R7, R5 ;  /* 0x0000000500077308 */ /* 0x000e240000001c00 */
[----:B0-----:R-:W-:-:S08]  /*0450*/  DMUL R8, R6, R6 ;  /* 0x0000000606087228 */ /* 0x001fd00000000000 */
[----:B------:R-:W-:-:S08]  /*0460*/  DFMA R8, R4, -R8, 1 ;  /* 0x3ff000000408742b */ /* 0x000fd00000000808 */
[----:B------:R-:W-:Y:S02]  /*0470*/  DFMA R10, R8, R10, 0.5 ;  /* 0x3fe00000080a742b */ /* 0x000fe4000000000a */
[----:B------:R-:W-:-:S08]  /*0480*/  DMUL R8, R6, R8 ;  /* 0x0000000806087228 */ /* 0x000fd00000000000 */
[----:B------:R-:W-:-:S08]  /*0490*/  DFMA R8, R10, R8, R6 ;  /* 0x000000080a08722b */ /* 0x000fd00000000006 */
[----:B------:R-:W-:Y:S02]  /*04a0*/  DMUL R6, R4, R8 ;  /* 0x0000000804067228 */ /* 0x000fe40000000000 */
[----:B------:R-:W-:-:S06]  /*04b0*/  VIADD R9, R9, 0xfff00000 ;  /* 0xfff0000009097836 */ /* 0x000fcc0000000000 */
[----:B------:R-:W-:-:S08]  /*04c0*/  DFMA R10, R6, -R6, R4 ;  /* 0x80000006060a722b */ /* 0x000fd00000000004 */
[----:B------:R-:W-:-:S10]  /*04d0*/  DFMA R4, R8, R10, R6 ;  /* 0x0000000a0804722b */ /* 0x000fd40000000006 */
[----:B------:R-:W-:Y:S01]  /*04e0*/  IADD3 R5, PT, PT, R5, -0x3500000, RZ ;  /* 0xfcb0000005057810 */ /* 0x000fe20007ffe0ff */
[----:B------:R-:W-:Y:S06]  /*04f0*/  BRA `(.L_x_3) ;  /* 0x0000000000047947 */ /* 0x000fec0003800000 */
.L_x_4:
[----:B------:R-:W-:-:S11]  /*0500*/  DADD R4, R6, R6 ;  /* 0x0000000006047229 */ /* 0x000fd60000000006 */
.L_x_3:
[----:B------:R-:W-:Y:S01]  /*0510*/  IMAD.MOV.U32 R8, RZ, RZ, R4 ;  /* 0x000000ffff087224 */ /* 0x000fe200078e0004 */
[----:B------:R-:W-:Y:S01]  /*0520*/  MOV R4, R2 ;  /* 0x0000000200047202 */ /* 0x000fe20000000f00 */
[----:B------:R-:W-:Y:S02]  /*0530*/  IMAD.MOV.U32 R9, RZ, RZ, R5 ;  /* 0x000000ffff097224 */ /* 0x000fe400078e0005 */
[----:B------:R-:W-:-:S04]  /*0540*/  IMAD.MOV.U32 R5, RZ, RZ, 0x0 ;  /* 0x00000000ff057424 */ /* 0x000fc800078e00ff */
[----:B------:R-:W-:Y:S05]  /*0550*/  RET.REL.NODEC R4 `(_Z7kernel2Pdi) ;  /* 0xfffffff804a87950 */ /* 0x000fea0003c3ffff */
        .type           $_Z7kernel2Pdi$__internal_accurate_pow,@function
        .size           $_Z7kernel2Pdi$__internal_accurate_pow,(.L_x_14 - $_Z7kernel2Pdi$__internal_accurate_pow)
$_Z7kernel2Pdi$__internal_accurate_pow:
[----:B------:R-:W0:Y:S01]  /*0560*/  MUFU.RCP64H R7, 1.785396575927734375 ;  /* 0x3ffc90fc00077908 */ /* 0x000e220000001800 */
[----:B------:R-:W-:Y:S01]  /*0570*/  IMAD.MOV.U32 R4, RZ, RZ, -0x7f23cc9 ;  /* 0xf80dc337ff047424 */ /* 0x000fe200078e00ff */
[----:B------:R-:W-:Y:S01]  /*0580*/  MOV R5, 0x3ffc90fc ;  /* 0x3ffc90fc00057802 */ /* 0x000fe20000000f00 */
[----:B------:R-:W-:Y:S01]  /*0590*/  IMAD.MOV.U32 R6, RZ, RZ, RZ ;  /* 0x000000ffff067224 */ /* 0x000fe200078e00ff */
[----:B------:R-:W-:Y:S01]  /*05a0*/  UMOV UR4, 0x3f91e648 ;  /* 0x3f91e64800047882 */ /* 0x000fe20000000000 */
[----:B------:R-:W-:Y:S01]  /*05b0*/  UMOV UR5, 0x3fcb7818 ;  /* 0x3fcb781800057882 */ /* 0x000fe20000000000 */
[----:B------:R-:W-:Y:S01]  /*05c0*/  IMAD.MOV.U32 R10, RZ, RZ, 0x41ad3b5a ;  /* 0x41ad3b5aff0a7424 */ /* 0x000fe200078e00ff */
[----:B------:R-:W-:Y:S01]  /*05d0*/  MOV R11, 0x3ed0f5d2 ;  /* 0x3ed0f5d2000b7802 */ /* 0x000fe20000000f00 */
[----:B------:R-:W-:Y:S01]  /*05e0*/  UMOV UR6, 0x7d2cafe2 ;  /* 0x7d2cafe200067882 */ /* 0x000fe20000000000 */
[----:B------:R-:W-:Y:S01]  /*05f0*/  UMOV UR7, 0x3eb0f5ff ;  /* 0x3eb0f5ff00077882 */ /* 0x000fe20000000000 */
[----:B0-----:R-:W-:-:S08]  /*0600*/  DFMA R4, R6, -R4, 1 ;  /* 0x3ff000000604742b */ /* 0x001fd00000000804 */
[----:B------:R-:W-:-:S08]  /*0610*/  DFMA R4, R4, R4, R4 ;  /* 0x000000040404722b */ /* 0x000fd00000000004 */
[----:B------:R-:W-:-:S08]  /*0620*/  DFMA R6, R6, R4, R6 ;  /* 0x000000040606722b */ /* 0x000fd00000000006 */
[----:B------:R-:W-:-:S08]  /*0630*/  DMUL R4, R6, -UR4 ;  /* 0x8000000406047c28 */ /* 0x000fd00008000000 */
[----:B------:R-:W-:-:S08]  /*0640*/  DFMA R4, R6, -UR4, R4 ;  /* 0x8000000406047c2b */ /* 0x000fd00008000004 */
[C---:B------:R-:W-:Y:S02]  /*0650*/  DMUL R8, R4.reuse, R4 ;  /* 0x0000000404087228 */ /* 0x040fe40000000000 */
[----:B------:R-:W-:-:S06]  /*0660*/  DADD R12, -R4, -UR4 ;  /* 0x80000004040c7e29 */ /* 0x000fcc0008000100 */
[----:B------:R-:W-:Y:S01]  /*0670*/  DFMA R10, R8, UR6, R10 ;  /* 0x00000006080a7c2b */ /* 0x000fe2000800000a */
[----:B------:R-:W-:Y:S01]  /*0680*/  UMOV UR6, 0x75488a3f ;  /* 0x75488a3f00067882 */ /* 0x000fe20000000000 */
[----:B------:R-:W-:Y:S01]  /*0690*/  UMOV UR7, 0x3ef3b20a ;  /* 0x3ef3b20a00077882 */ /* 0x000fe20000000000 */
[----:B------:R-:W-:Y:S02]  /*06a0*/  DADD R16, R12, R12 ;  /* 0x000000000c107229 */ /* 0x000fe4000000000c */
[----:B------:R-:W-:-:S03]  /*06b0*/  DMUL R12, R4, R4 ;  /* 0x00000004040c7228 */ /* 0x000fc60000000000 */
[----:B------:R-:W-:Y:S01]  /*06c0*/  DFMA R10, R8, R10, UR6 ;  /* 0x00000006080a7e2b */ /* 0x000fe2000800000a */
[----:B------:R-:W-:Y:S01]  /*06d0*/  UMOV UR6, 0xe4faecd5 ;  /* 0xe4faecd500067882 */ /* 0x000fe20000000000 */
[----:B------:R-:W-:Y:S01]  /*06e0*/  UMOV UR7, 0x3f1745cd ;  /* 0x3f1745cd00077882 */ /* 0x000fe20000000000 */
[----:B------:R-:W-:Y:S01]  /*06f0*/  DFMA R16, -R4, -UR4, R16 ;  /* 0x8000000404107c2b */ /* 0x000fe20008000110 */
[----:B------:R-:W-:Y:S01]  /*0700*/  UMOV UR4, 0xb9e7b0 ;  /* 0x00b9e7b000047882 */ /* 0x000fe20000000000 */
[----:B------:R-:W-:-:S03]  /*0710*/  UMOV UR5, 0x3c46a4cb ;  /* 0x3c46a4cb00057882 */ /* 0x000fc60000000000 */
[----:B------:R-:W-:Y:S01]  /*0720*/  DFMA R10, R8, R10, UR6 ;  /* 0x00000006080a7e2b */ /* 0x000fe2000800000a */
[----:B------:R-:W-:Y:S01]  /*0730*/  UMOV UR6, 0x258a578b ;  /* 0x258a578b00067882 */ /* 0x000fe20000000000 */
[----:B------:R-:W-:Y:S01]  /*0740*/  UMOV UR7, 0x3f3c71c7 ;  /* 0x3f3c71c700077882 */ /* 0x000fe20000000000 */
[----:B------:R-:W-:-:S05]  /*0750*/  DMUL R6, R6, R16 ;  /* 0x0000001006067228 */ /* 0x000fca0000000000 */
[----:B------:R-:W-:Y:S01]  /*0760*/  DFMA R10, R8, R10, UR6 ;  /* 0x00000006080a7e2b */ /* 0x000fe2000800000a */
[----:B------:R-:W-:Y:S01]  /*0770*/  UMOV UR6, 0x9242b910 ;  /* 0x9242b91000067882 */ /* 0x000fe20000000000 */
[----:B------:R-:W-:-:S03]  /*0780*/  UMOV UR7, 0x3f624924 ;  /* 0x3f62492400077882 */ /* 0x000fc60000000000 */
[----:B------:R-:W-:Y:S02]  /*0790*/  VIADD R21, R7, 0x100000 ;  /* 0x0010000007157836 */ /* 0x000fe40000000000 */
[----:B------:R-:W-:Y:S01]  /*07a0*/  IMAD.MOV.U32 R20, RZ, RZ, R6 ;  /* 0x000000ffff147224 */ /* 0x000fe200078e0006 */
[----:B------:R-:W-:Y:S01]  /*07b0*/  DFMA R10, R8, R10, UR6 ;  /* 0x00000006080a7e2b */ /* 0x000fe2000800000a */
[----:B------:R-:W-:Y:S01]  /*07c0*/  UMOV UR6, 0x99999dfb ;  /* 0x99999dfb00067882 */ /* 0x000fe20000000000 */
[----:B------:R-:W-:-:S06]  /*07d0*/  UMOV UR7, 0x3f899999 ;  /* 0x3f89999900077882 */ /* 0x000fcc0000000000 */
[----:B------:R-:W-:Y:S01]  /*07e0*/  DFMA R14, R8, R10, UR6 ;  /* 0x00000006080e7e2b */ /* 0x000fe2000800000a */
[----:B------:R-:W-:Y:S01]  /*07f0*/  UMOV UR6, 0x55555555 ;  /* 0x5555555500067882 */ /* 0x000fe20000000000 */
[----:B------:R-:W-:-:S06]  /*0800*/  UMOV UR7, 0x3fb55555 ;  /* 0x3fb5555500077882 */ /* 0x000fcc0000000000 */
[----:B------:R-:W-:-:S08]  /*0810*/  DFMA R10, R8, R14, UR6 ;  /* 0x00000006080a7e2b */ /* 0x000fd0000800000e */
[----:B------:R-:W-:-:S08]  /*0820*/  DADD R18, -R10, UR6 ;  /* 0x000000060a127e29 */ /* 0x000fd00008000100 */
[----:B------:R-:W-:Y:S02]  /*0830*/  DFMA R18, R8, R14, R18 ;  /* 0x0000000e0812722b */ /* 0x000fe40000000012 */
[----:B------:R-:W-:-:S06]  /*0840*/  DMUL R8, R4, R12 ;  /* 0x0000000c04087228 */ /* 0x000fcc0000000000 */
[----:B------:R-:W-:Y:S01]  /*0850*/  DADD R16, R18, -UR4 ;  /* 0x8000000412107e29 */ /* 0x000fe20008000000 */
[----:B------:R-:W-:Y:S01]  /*0860*/  UMOV UR4, 0x0 ;  /* 0x0000000000047882 */ /* 0x000fe20000000000 */
[C---:B------:R-:W-:Y:S01]  /*0870*/  DFMA R22, R4.reuse, R12, -R8 ;  /* 0x0000000c0416722b */ /* 0x040fe20000000808 */
[----:B------:R-:W-:Y:S01]  /*0880*/  UMOV UR5, 0x40000000 ;  /* 0x4000000000057882 */ /* 0x000fe20000000000 */
[----:B------:R-:W-:-:S04]  /*0890*/  DFMA R18, R4, R4, -R12 ;  /* 0x000000040412722b */ /* 0x000fc8000000080c */
[----:B------:R-:W-:Y:S02]  /*08a0*/  DADD R14, R10, R16 ;  /* 0x000000000a0e7229 */ /* 0x000fe40000000010 */
[----:B------:R-:W-:Y:S02]  /*08b0*/  DFMA R22, R6, R12, R22 ;  /* 0x0000000c0616722b */ /* 0x000fe40000000016 */
[----:B------:R-:W-:-:S04]  /*08c0*/  DFMA R18, R4, R20, R18 ;  /* 0x000000140412722b */ /* 0x000fc80000000012 */
[----:B------:R-:W-:Y:S02]  /*08d0*/  DMUL R12, R14, R8 ;  /* 0x000000080e0c7228 */ /* 0x000fe40000000000 */
[----:B------:R-:W-:Y:S02]  /*08e0*/  DADD R10, R10, -R14 ;  /* 0x000000000a0a7229 */ /* 0x000fe4000000080e */
[----:B------:R-:W-:-:S04]  /*08f0*/  DFMA R18, R4, R18, R22 ;  /* 0x000000120412722b */ /* 0x000fc80000000016 */
[----:B------:R-:W-:Y:S02]  /*0900*/  DFMA R20, R14, R8, -R12 ;  /* 0x000000080e14722b */ /* 0x000fe4000000080c */
[----:B------:R-:W-:-:S06]  /*0910*/  DADD R10, R16, R10 ;  /* 0x00000000100a7229 */ /* 0x000fcc000000000a */
[----:B------:R-:W-:-:S08]  /*0920*/  DFMA R18, R14, R18, R20 ;  /* 0x000000120e12722b */ /* 0x000fd00000000014 */
[----:B------:R-:W-:-:S08]  /*0930*/  DFMA R10, R10, R8, R18 ;  /* 0x000000080a0a722b */ /* 0x000fd00000000012 */
[----:B------:R-:W-:-:S08]  /*0940*/  DADD R14, R12, R10 ;  /* 0x000000000c0e7229 */ /* 0x000fd0000000000a */
[--C-:B------:R-:W-:Y:S02]  /*0950*/  DADD R8, R4, R14.reuse ;  /* 0x0000000004087229 */ /* 0x100fe4000000000e */
[----:B------:R-:W-:-:S06]  /*0960*/  DADD R12, R12, -R14 ;  /* 0x000000000c0c7229 */ /* 0x000fcc000000080e */
[----:B------:R-:W-:Y:S02]  /*0970*/  DADD R4, R4, -R8 ;  /* 0x0000000004047229 */ /* 0x000fe40000000808 */
[----:B------:R-:W-:-:S06]  /*0980*/  DADD R12, R10, R12 ;  /* 0x000000000a0c7229 */ /* 0x000fcc000000000c */
[----:B------:R-:W-:-:S08]  /*0990*/  DADD R4, R14, R4 ;  /* 0x000000000e047229 */ /* 0x000fd00000000004 */
[----:B------:R-:W-:-:S08]  /*09a0*/  DADD R4, R12, R4 ;  /* 0x000000000c047229 */ /* 0x000fd00000000004 */
[----:B------:R-:W-:Y:S01]  /*09b0*/  DADD R10, R6, R4 ;  /* 0x00000000060a7229 */ /* 0x000fe20000000004 */
[----:B------:R-:W-:Y:S01]  /*09c0*/  MOV R6, 0xfefa39ef ;  /* 0xfefa39ef00067802 */ /* 0x000fe20000000f00 */
[----:B------:R-:W-:Y:S01]  /*09d0*/  IMAD.MOV.U32 R7, RZ, RZ, 0x3fe62e42 ;  /* 0x3fe62e42ff077424 */ /* 0x000fe200078e00ff */
[----:B------:R-:W-:Y:S01]  /*09e0*/  MOV R5, 0x3fe62e42 ;  /* 0x3fe62e4200057802 */ /* 0x000fe20000000f00 */
[----:B------:R-:W-:-:S04]  /*09f0*/  IMAD.MOV.U32 R4, RZ, RZ, -0x105c611 ;  /* 0xfefa39efff047424 */ /* 0x000fc800078e00ff */
[----:B------:R-:W-:-:S08]  /*0a00*/  DADD R12, R8, R10 ;  /* 0x00000000080c7229 */ /* 0x000fd0000000000a */
[--C-:B------:R-:W-:Y:S02]  /*0a10*/  DFMA R6, R6, UR4, R12.reuse ;  /* 0x0000000406067c2b */ /* 0x100fe4000800000c */
[----:B------:R-:W-:-:S06]  /*0a20*/  DADD R8, R8, -R12 ;  /* 0x0000000008087229 */ /* 0x000fcc000000080c */
[----:B------:R-:W-:Y:S02]  /*0a30*/  DFMA R14, -R4, 2, R6 ;  /* 0x40000000040e782b */ /* 0x000fe40000000106 */
[----:B------:R-:W-:Y:S01]  /*0a40*/  DADD R8, R10, R8 ;  /* 0x000000000a087229 */ /* 0x000fe20000000008 */
[----:B------:R-:W-:Y:S02]  /*0a50*/  IMAD.MOV.U32 R10, RZ, RZ, 0x3b39803f ;  /* 0x3b39803fff0a7424 */ /* 0x000fe400078e00ff */
[----:B------:R-:W-:-:S03]  /*0a60*/  IMAD.MOV.U32 R11, RZ, RZ, 0x3c7abc9e ;  /* 0x3c7abc9eff0b7424 */ /* 0x000fc600078e00ff */
[----:B------:R-:W-:-:S08]  /*0a70*/  DADD R14, -R12, R14 ;  /* 0x000000000c0e7229 */ /* 0x000fd0000000010e */
[----:B------:R-:W-:-:S08]  /*0a80*/  DADD R8, R8, -R14 ;  /* 0x0000000008087229 */ /* 0x000fd0000000080e */
[----:B------:R-:W-:Y:S01]  /*0a90*/  DFMA R8, R10, UR4, R8 ;  /* 0x000000040a087c2b */ /* 0x000fe20008000008 */
[----:B------:R-:W-:Y:S01]  /*0aa0*/  UMOV UR4, 0x3b39803f ;  /* 0x3b39803f00047882 */ /* 0x000fe20000000000 */
[----:B------:R-:W-:-:S06]  /*0ab0*/  UMOV UR5, 0x3c7abc9e ;  /* 0x3c7abc9e00057882 */ /* 0x000fcc0000000000 */
[----:B------:R-:W-:-:S08]  /*0ac0*/  DADD R10, R6, R8 ;  /* 0x00000000060a7229 */ /* 0x000fd00000000008 */
[----:B------:R-:W-:Y:S02]  /*0ad0*/  DADD R12, R6, -R10 ;  /* 0x00000000060c7229 */ /* 0x000fe4000000080a */
[----:B------:R-:W-:-:S06]  /*0ae0*/  DMUL R6, R10, 79 ;  /* 0x4053c0000a067828 */ /* 0x000fcc0000000000 */
[----:B------:R-:W-:Y:S02]  /*0af0*/  DADD R12, R8, R12 ;  /* 0x00000000080c7229 */ /* 0x000fe4000000000c */
[----:B------:R-:W-:-:S08]  /*0b00*/  DFMA R10, R10, 79, -R6 ;  /* 0x4053c0000a0a782b */ /* 0x000fd00000000806 */
[----:B------:R-:W-:Y:S01]  /*0b10*/  DFMA R12, R12, 79, R10 ;  /* 0x4053c0000c0c782b */ /* 0x000fe2000000000a */
[----:B------:R-:W-:Y:S01]  /*0b20*/  MOV R10, 0x652b82fe ;  /* 0x652b82fe000a7802 */ /* 0x000fe20000000f00 */
[----:B------:R-:W-:-:S06]  /*0b30*/  IMAD.MOV.U32 R11, RZ, RZ, 0x3ff71547 ;  /* 0x3ff71547ff0b7424 */ /* 0x000fcc00078e00ff */
[----:B------:R-:W-:-:S08]  /*0b40*/  DADD R8, R6, R12 ;  /* 0x0000000006087229 */ /* 0x000fd0000000000c */
[----:B------:R-:W-:Y:S02]  /*0b50*/  DFMA R10, R8, R10, 6.75539944105574400000e+15 ;  /* 0x43380000080a742b */ /* 0x000fe4000000000a */
[----:B------:R-:W-:Y:S01]  /*0b60*/  FSETP.GEU.AND P0, PT, |R9|, 4.1917929649353027344, PT ;  /* 0x4086232b0900780b */ /* 0x000fe20003f0e200 */
[----:B------:R-:W-:-:S05]  /*0b70*/  DADD R6, R6, -R8 ;  /* 0x0000000006067229 */ /* 0x000fca0000000808 */
[----:B------:R-:W-:-:S03]  /*0b80*/  DADD R14, R10, -6.75539944105574400000e+15 ;  /* 0xc33800000a0e7429 */ /* 0x000fc60000000000 */
[----:B------:R-:W-:-:S05]  /*0b90*/  DADD R6, R12, R6 ;  /* 0x000000000c067229 */ /* 0x000fca0000000006 */
[----:B------:R-:W-:-:S08]  /*0ba0*/  DFMA R4, R14, -R4, R8 ;  /* 0x800000040e04722b */ /* 0x000fd00000000008 */
[----:B------:R-:W-:Y:S01]  /*0bb0*/  DFMA R4, R14, -UR4, R4 ;  /* 0x800000040e047c2b */ /* 0x000fe20008000004 */
[----:B------:R-:W-:Y:S01]  /*0bc0*/  UMOV UR4, 0x69ce2bdf ;  /* 0x69ce2bdf00047882 */ /* 0x000fe20000000000 */
[----:B------:R-:W-:Y:S01]  /*0bd0*/  IMAD.MOV.U32 R14, RZ, RZ, -0x35dec16 ;  /* 0xfca213eaff0e7424 */ /* 0x000fe200078e00ff */
[----:B------:R-:W-:Y:S01]  /*0be0*/  MOV R15, 0x3e928af3 ;  /* 0x3e928af3000f7802 */ /* 0x000fe20000000f00 */
[----:B------:R-:W-:-:S05]  /*0bf0*/  UMOV UR5, 0x3e5ade15 ;  /* 0x3e5ade1500057882 */ /* 0x000fca0000000000 */
[----:B------:R-:W-:Y:S01]  /*0c00*/  DFMA R14, R4, UR4, R14 ;  /* 0x00000004040e7c2b */ /* 0x000fe2000800000e */
[----:B------:R-:W-:Y:S01]  /*0c10*/  UMOV UR4, 0x62401315 ;  /* 0x6240131500047882 */ /* 0x000fe20000000000 */
[----:B------:R-:W-:-:S06]  /*0c20*/  UMOV UR5, 0x3ec71dee ;  /* 0x3ec71dee00057882 */ /* 0x000fcc0000000000 */
[----:B------:R-:W-:Y:S01]  /*0c30*/  DFMA R14, R4, R14, UR4 ;  /* 0x00000004040e7e2b */ /* 0x000fe2000800000e */
        /* <DEDUP_REMOVED lines=20> */
[----:B------:R-:W-:-:S08]  /*0d80*/  DFMA R14, R4, R14, UR4 ;  /* 0x00000004040e7e2b */ /* 0x000fd0000800000e */
[----:B------:R-:W-:-:S08]  /*0d90*/  DFMA R14, R4, R14, 1 ;  /* 0x3ff00000040e742b */ /* 0x000fd0000000000e */
[----:B------:R-:W-:-:S10]  /*0da0*/  DFMA R4, R4, R14, 1 ;  /* 0x3ff000000404742b */ /* 0x000fd4000000000e */
[----:B------:R-:W-:Y:S02]  /*0db0*/  IMAD R13, R10, 0x100000, R5 ;  /* 0x001000000a0d7824 */ /* 0x000fe400078e0205 */
[----:B------:R-:W-:Y:S01]  /*0dc0*/  IMAD.MOV.U32 R12, RZ, RZ, R4 ;  /* 0x000000ffff0c7224 */ /* 0x000fe200078e0004 */
[----:B------:R-:W-:Y:S06]  /*0dd0*/  @!P0 BRA `(.L_x_5) ;  /* 0x0000000000348947 */ /* 0x000fec0003800000 */
[----:B------:R-:W-:Y:S01]  /*0de0*/  FSETP.GEU.AND P1, PT, |R9|, 4.2275390625, PT ;  /* 0x408748000900780b */ /* 0x000fe20003f2e200 */
[C---:B------:R-:W-:Y:S02]  /*0df0*/  DADD R12, R8.reuse, +INF ;  /* 0x7ff00000080c7429 */ /* 0x040fe40000000000 */
[----:B------:R-:W-:-:S08]  /*0e00*/  DSETP.GEU.AND P0, PT, R8, RZ, PT ;  /* 0x000000ff0800722a */ /* 0x000fd00003f0e000 */
[----:B------:R-:W-:Y:S02]  /*0e10*/  FSEL R12, R12, RZ, P0 ;  /* 0x000000ff0c0c7208 */ /* 0x000fe40000000000 */
[----:B------:R-:W-:Y:S01]  /*0e20*/  FSEL R13, R13, RZ, P0 ;  /* 0x000000ff0d0d7208 */ /* 0x000fe20000000000 */
[----:B------:R-:W-:Y:S06]  /*0e30*/  @P1 BRA `(.L_x_5) ;  /* 0x00000000001c1947 */ /* 0x000fec0003800000 */
[----:B------:R-:W-:Y:S02]  /*0e40*/  LEA.HI R8, R10, R10, RZ, 0x1 ;  /* 0x0000000a0a087211 */ /* 0x000fe400078f08ff */
[----:B------:R-:W-:Y:S02]  /*0e50*/  MOV R12, RZ ;  /* 0x000000ff000c7202 */ /* 0x000fe40000000f00 */
[----:B------:R-:W-:-:S04]  /*0e60*/  SHF.R.S32.HI R9, RZ, 0x1, R8 ;  /* 0x00000001ff097819 */ /* 0x000fc80000011408 */
[----:B------:R-:W-:Y:S01]  /*0e70*/  IADD3 R10, PT, PT, R10, -R9, RZ ;  /* 0x800000090a0a7210 */ /* 0x000fe20007ffe0ff */
[----:B------:R-:W-:-:S03]  /*0e80*/  IMAD R5, R9, 0x100000, R5 ;  /* 0x0010000009057824 */ /* 0x000fc600078e0205 */
[----:B------:R-:W-:-:S06]  /*0e90*/  LEA R13, R10, 0x3ff00000, 0x14 ;  /* 0x3ff000000a0d7811 */ /* 0x000fcc00078ea0ff */
[----:B------:R-:W-:-:S11]  /*0ea0*/  DMUL R12, R4, R12 ;  /* 0x0000000c040c7228 */ /* 0x000fd60000000000 */
.L_x_5:
[----:B------:R-:W-:Y:S01]  /*0eb0*/  DFMA R6, R6, R12, R12 ;  /* 0x0000000c0606722b */ /* 0x000fe2000000000c */
[----:B------:R-:W-:Y:S01]  /*0ec0*/  IMAD.MOV.U32 R4, RZ, RZ, R2 ;  /* 0x000000ffff047224 */ /* 0x000fe200078e0002 */
[----:B------:R-:W-:Y:S01]  /*0ed0*/  DSETP.NEU.AND P0, PT, |R12|, +INF , PT ;  /* 0x7ff000000c00742a */ /* 0x000fe20003f0d200 */
[----:B------:R-:W-:-:S07]  /*0ee0*/  MOV R5, 0x0 ;  /* 0x0000000000057802 */ /* 0x000fce0000000f00 */
[----:B------:R-:W-:Y:S02]  /*0ef0*/  FSEL R10, R12, R6, !P0 ;  /* 0x000000060c0a7208 */ /* 0x000fe40004000000 */
[----:B------:R-:W-:Y:S01]  /*0f00*/  FSEL R19, R13, R7, !P0 ;  /* 0x000000070d137208 */ /* 0x000fe20004000000 */
[----:B------:R-:W-:Y:S06]  /*0f10*/  RET.REL.NODEC R4 `(_Z7kernel2Pdi) ;  /* 0xfffffff004387950 */ /* 0x000fec0003c3ffff */
.L_x_6:
[----:B------:R-:W-:-:S00]  /*0f20*/  BRA `(.L_x_6) ;  /* 0xfffffffc00fc7947 */ /* 0x000fc0000383ffff */
[----:B------:R-:W-:-:S00]  /*0f30*/  NOP ;  /* 0x0000000000007918 */ /* 0x000fc00000000000 */
        /* <DEDUP_REMOVED lines=12> */
.L_x_14:


//--------------------- .text._Z6kernelPdi        --------------------------
	.section	.text._Z6kernelPdi,"ax",@progbits
	.align	128
        .global         _Z6kernelPdi
        .type           _Z6kernelPdi,@function
        .size           _Z6kernelPdi,(.L_x_16 - _Z6kernelPdi)
        .other          _Z6kernelPdi,@"STO_CUDA_ENTRY STV_DEFAULT"
_Z6kernelPdi:
.text._Z6kernelPdi:
[----:B------:R-:W-:Y:S01]  /*0000*/  LDC R1, c[0x0][0x37c] ;  /* 0x0000df00ff017b82 */ /* 0x000fe20000000800 */
[----:B------:R-:W0:Y:S07]  /*0010*/  S2R R5, SR_TID.X ;  /* 0x0000000000057919 */ /* 0x000e2e0000002100 */
[----:B------:R-:W0:Y:S08]  /*0020*/  S2UR UR4, SR_CTAID.X ;  /* 0x00000000000479c3 */ /* 0x000e300000002500 */
[----:B------:R-:W0:Y:S08]  /*0030*/  LDC R0, c[0x0][0x360] ;  /* 0x0000d800ff007b82 */ /* 0x000e300000000800 */
[----:B------:R-:W1:Y:S01]  /*0040*/  LDC.64 R2, c[0x0][0x380] ;  /* 0x0000e000ff027b82 */ /* 0x000e620000000a00 */
[----:B0-----:R-:W-:Y:S01]  /*0050*/  IMAD R5, R0, UR4, R5 ;  /* 0x0000000400057c24 */ /* 0x001fe2000f8e0205 */
[----:B------:R-:W-:-:S03]  /*0060*/  MOV R0, 0x90 ;  /* 0x0000009000007802 */ /* 0x000fc60000000f00 */
[----:B-1----:R-:W-:-:S07]  /*0070*/  IMAD.WIDE R2, R5, 0x8, R2 ;  /* 0x0000000805027825 */ /* 0x002fce00078e0202 */
[----:B------:R-:W-:Y:S05]  /*0080*/  CALL.REL.NOINC `($_Z6kernelPdi$__internal_accurate_pow) ;  /* 0x0000000400107944 */ /* 0x000fea0003c00000 */
        /* <DEDUP_REMOVED lines=20> */
[----:B------:R-:W-:Y:S05]  /*01d0*/  CALL.REL.NOINC `($__internal_1_$__cuda_sm20_dsqrt_rn_f64_mediumpath_v1) ;  /* 0x0000000000087944 */ /* 0x000fea0003c00000 */
.L_x_7:
[----:B------:R-:W-:Y:S01]  /*01e0*/  STG.E.64 desc[UR4][R2.64], R8 ;  /* 0x0000000802007986 */ /* 0x000fe2000c101b04 */
[----:B------:R-:W-:Y:S05]  /*01f0*/  EXIT ;  /* 0x000000000000794d */ /* 0x000fea0003800000 */
        .weak           $__internal_1_$__cuda_sm20_dsqrt_rn_f64_mediumpath_v1
        .type           $__internal_1_$__cuda_sm20_dsqrt_rn_f64_mediumpath_v1,@function
        .size           $__internal_1_$__cuda_sm20_dsqrt_rn_f64_mediumpath_v1,($_Z6kernelPdi$__internal_accurate_pow - $__internal_1_$__cuda_sm20_dsqrt_rn_f64_mediumpath_v1)
$__internal_1_$__cuda_sm20_dsqrt_rn_f64_mediumpath_v1:
        /* <DEDUP_REMOVED lines=15> */
.L_x_8:
[----:B------:R-:W-:-:S14]  /*02f0*/  DSETP.NE.AND P0, PT, R6, RZ, PT ;  /* 0x000000ff0600722a */ /* 0x000fdc0003f05000 */
[----:B------:R-:W-:Y:S05]  /*0300*/  @!P0 BRA `(.L_x_10) ;  /* 0x0000000000588947 */ /* 0x000fea0003800000 */
[----:B------:R-:W-:-:S13]  /*0310*/  ISETP.GE.AND P0, PT, R7, RZ, PT ;  /* 0x000000ff0700720c */ /* 0x000fda0003f06270 */
[----:B------:R-:W-:Y:S01]  /*0320*/  @!P0 IMAD.MOV.U32 R4, RZ, RZ, 0x0 ;  /* 0x00000000ff048424 */ /* 0x000fe200078e00ff */
[----:B------:R-:W-:Y:S01]  /*0330*/  @!P0 MOV R5, 0xfff80000 ;  /* 0xfff8000000058802 */ /* 0x000fe20000000f00 */
[----:B------:R-:W-:Y:S06]  /*0340*/  @!P0 BRA `(.L_x_9) ;  /* 0x00000000004c8947 */ /* 0x000fec0003800000 */
[----:B------:R-:W-:-:S13]  /*0350*/  ISETP.GT.AND P0, PT, R7, 0x7fefffff, PT ;  /* 0x7fefffff0700780c */ /* 0x000fda0003f04270 */
[----:B------:R-:W-:Y:S05]  /*0360*/  @P0 BRA `(.L_x_10) ;  /* 0x0000000000400947 */ /* 0x000fea0003800000 */
[----:B------:R-:W-:Y:S01]  /*0370*/  DMUL R4, R6, 8.11296384146066816958e+31 ;  /* 0x4690000006047828 */ /* 0x000fe20000000000 */
[----:B------:R-:W-:Y:S01]  /*0380*/  IMAD.MOV.U32 R10, RZ, RZ, 0x0 ;  /* 0x00000000ff0a7424 */ /* 0x000fe200078e00ff */
[----:B------:R-:W-:Y:S01]  /*0390*/  MOV R11, 0x3fd80000 ;  /* 0x3fd80000000b7802 */ /* 0x000fe20000000f00 */
[----:B------:R-:W-:-:S03]  /*03a0*/  IMAD.MOV.U32 R6, RZ, RZ, RZ ;  /* 0x000000ffff067224 */ /* 0x000fc600078e00ff */
[----:B------:R-:W0:Y:S03]  /*03b0*/  MUFU.RSQ64H R7, R5 ;  /* 0x0000000500077308 */ /* 0x000e260000001c00 */
        /* <DEDUP_REMOVED lines=9> */
[----:B------:R-:W-:Y:S01]  /*0450*/  VIADD R5, R5, 0xfcb00000 ;  /* 0xfcb0000005057836 */ /* 0x000fe20000000000 */
[----:B------:R-:W-:Y:S06]  /*0460*/  BRA `(.L_x_9) ;  /* 0x0000000000047947 */ /* 0x000fec0003800000 */
.L_x_10:
[----:B------:R-:W-:-:S11]  /*0470*/  DADD R4, R6, R6 ;  /* 0x0000000006047229 */ /* 0x000fd60000000006 */
.L_x_9:
[----:B------:R-:W-:Y:S01]  /*0480*/  MOV R8, R4 ;  /* 0x0000000400087202 */ /* 0x000fe20000000f00 */
[----:B------:R-:W-:Y:S01]  /*0490*/  IMAD.MOV.U32 R9, RZ, RZ, R5 ;  /* 0x000000ffff097224 */ /* 0x000fe200078e0005 */
[----:B------:R-:W-:Y:S01]  /*04a0*/  MOV R5, 0x0 ;  /* 0x0000000000057802 */ /* 0x000fe20000000f00 */
[----:B------:R-:W-:-:S04]  /*04b0*/  IMAD.MOV.U32 R4, RZ, RZ, R0 ;  /* 0x000000ffff047224 */ /* 0x000fc800078e0000 */
[----:B------:R-:W-:Y:S05]  /*04c0*/  RET.REL.NODEC R4 `(_Z6kernelPdi) ;  /* 0xfffffff804cc7950 */ /* 0x000fea0003c3ffff */
        .type           $_Z6kernelPdi$__internal_accurate_pow,@function
        .size           $_Z6kernelPdi$__internal_accurate_pow,(.L_x_16 - $_Z6kernelPdi$__internal_accurate_pow)
$_Z6kernelPdi$__internal_accurate_pow:
[----:B------:R-:W0:Y:S01]  /*04d0*/  MUFU.RCP64H R7, 1.785396575927734375 ;  /* 0x3ffc90fc00077908 */ /* 0x000e220000001800 */
[----:B------:R-:W-:Y:S01]  /*04e0*/  IMAD.MOV.U32 R4, RZ, RZ, -0x7f23cc9 ;  /* 0xf80dc337ff047424 */ /* 0x000fe200078e00ff */
[----:B------:R-:W-:Y:S01]  /*04f0*/  MOV R6, RZ ;  /* 0x000000ff00067202 */ /* 0x000fe20000000f00 */
[----:B------:R-:W-:Y:S01]  /*0500*/  IMAD.MOV.U32 R5, RZ, RZ, 0x3ffc90fc ;  /* 0x3ffc90fcff057424 */ /* 0x000fe200078e00ff */
[----:B------:R-:W-:Y:S01]  /*0510*/  UMOV UR4, 0x3f91e648 ;  /* 0x3f91e64800047882 */ /* 0x000fe20000000000 */
[----:B------:R-:W-:Y:S01]  /*0520*/  UMOV UR5, 0x3fcb7818 ;  /* 0x3fcb781800057882 */ /* 0x000fe20000000000 */
[----:B------:R-:W-:Y:S01]  /*0530*/  IMAD.MOV.U32 R8, RZ, RZ, 0x41ad3b5a ;  /* 0x41ad3b5aff087424 */ /* 0x000fe200078e00ff */
[----:B------:R-:W-:Y:S01]  /*0540*/  UMOV UR6, 0x7d2cafe2 ;  /* 0x7d2cafe200067882 */ /* 0x000fe20000000000 */
[----:B------:R-:W-:Y:S01]  /*0550*/  IMAD.MOV.U32 R9, RZ, RZ, 0x3ed0f5d2 ;  /* 0x3ed0f5d2ff097424 */ /* 0x000fe200078e00ff */
        /* <DEDUP_REMOVED lines=26> */
[----:B------:R-:W-:Y:S01]  /*0700*/  IADD3 R21, PT, PT, R7, 0x100000, RZ ;  /* 0x0010000007157810 */ /* 0x000fe20007ffe0ff */
[----:B------:R-:W-:Y:S02]  /*0710*/  IMAD.MOV.U32 R20, RZ, RZ, R6 ;  /* 0x000000ffff147224 */ /* 0x000fe400078e0006 */
        /* <DEDUP_REMOVED lines=33> */
[----:B------:R-:W-:Y:S01]  /*0930*/  IMAD.MOV.U32 R6, RZ, RZ, -0x105c611 ;  /* 0xfefa39efff067424 */ /* 0x000fe200078e00ff */
[----:B------:R-:W-:Y:S01]  /*0940*/  MOV R7, 0x3fe62e42 ;  /* 0x3fe62e4200077802 */ /* 0x000fe20000000f00 */
[----:B------:R-:W-:Y:S02]  /*0950*/  IMAD.MOV.U32 R4, RZ, RZ, -0x105c611 ;  /* 0xfefa39efff047424 */ /* 0x000fe400078e00ff */
[----:B------:R-:W-:-:S03]  /*0960*/  IMAD.MOV.U32 R5, RZ, RZ, 0x3fe62e42 ;  /* 0x3fe62e42ff057424 */ /* 0x000fc600078e00ff */
[----:B------:R-:W-:-:S08]  /*0970*/  DADD R12, R8, R10 ;  /* 0x00000000080c7229 */ /* 0x000fd0000000000a */
[--C-:B------:R-:W-:Y:S02]  /*0980*/  DFMA R6, R6, UR4, R12.reuse ;  /* 0x0000000406067c2b */ /* 0x100fe4000800000c */
[----:B------:R-:W-:-:S06]  /*0990*/  DADD R8, R8, -R12 ;  /* 0x0000000008087229 */ /* 0x000fcc000000080c */
[----:B------:R-:W-:Y:S02]  /*09a0*/  DFMA R14, -R4, 2, R6 ;  /* 0x40000000040e782b */ /* 0x000fe40000000106 */
[----:B------:R-:W-:Y:S01]  /*09b0*/  DADD R8, R10, R8 ;  /* 0x000000000a087229 */ /* 0x000fe20000000008 */
[----:B------:R-:W-:Y:S01]  /*09c0*/  MOV R10, 0x3b39803f ;  /* 0x3b39803f000a7802 */ /* 0x000fe20000000f00 */
[----:B------:R-:W-:-:S04]  /*09d0*/  IMAD.MOV.U32 R11, RZ, RZ, 0x3c7abc9e ;  /* 0x3c7abc9eff0b7424 */ /* 0x000fc800078e00ff */
        /* <DEDUP_REMOVED lines=11> */
[----:B------:R-:W-:Y:S01]  /*0a90*/  IMAD.MOV.U32 R10, RZ, RZ, 0x652b82fe ;  /* 0x652b82feff0a7424 */ /* 0x000fe200078e00ff */
[----:B------:R-:W-:-:S06]  /*0aa0*/  MOV R11, 0x3ff71547 ;  /* 0x3ff71547000b7802 */ /* 0x000fcc0000000f00 */
        /* <DEDUP_REMOVED lines=10> */
[----:B------:R-:W-:Y:S01]  /*0b50*/  UMOV UR5, 0x3e5ade15 ;  /* 0x3e5ade1500057882 */ /* 0x000fe20000000000 */
[----:B------:R-:W-:-:S06]  /*0b60*/  IMAD.MOV.U32 R15, RZ, RZ, 0x3e928af3 ;  /* 0x3e928af3ff0f7424 */ /* 0x000fcc00078e00ff */
        /* <DEDUP_REMOVED lines=27> */
[----:B------:R-:W-:Y:S01]  /*0d20*/  LEA R5, R10, R15, 0x14 ;  /* 0x0000000f0a057211 */ /* 0x000fe200078ea0ff */
        /* <DEDUP_REMOVED lines=8> */
[----:B------:R-:W-:-:S04]  /*0db0*/  LEA.HI R4, R10, R10, RZ, 0x1 ;  /* 0x0000000a0a047211 */ /* 0x000fc800078f08ff */
[----:B------:R-:W-:-:S04]  /*0dc0*/  SHF.R.S32.HI R5, RZ, 0x1, R4 ;  /* 0x00000001ff057819 */ /* 0x000fc80000011404 */
[----:B------:R-:W-:Y:S01]  /*0dd0*/  IADD3 R4, PT, PT, R10, -R5, RZ ;  /* 0x800000050a047210 */ /* 0x000fe20007ffe0ff */
[----:B------:R-:W-:-:S03]  /*0de0*/  IMAD R15, R5, 0x100000, R15 ;  /* 0x00100000050f7824 */ /* 0x000fc600078e020f */
[----:B------:R-:W-:Y:S02]  /*0df0*/  LEA R5, R4, 0x3ff00000, 0x14 ;  /* 0x3ff0000004057811 */ /* 0x000fe400078ea0ff */
[----:B------:R-:W-:-:S06]  /*0e00*/  MOV R4, RZ ;  /* 0x000000ff00047202 */ /* 0x000fcc0000000f00 */
[----:B------:R-:W-:-:S11]  /*0e10*/  DMUL R4, R14, R4 ;  /* 0x000000040e047228 */ /* 0x000fd60000000000 */
.L_x_11:
[----:B------:R-:W-:Y:S02]  /*0e20*/  DFMA R6, R6, R4, R4 ;  /* 0x000000040606722b */ /* 0x000fe40000000004 */
[----:B------:R-:W-:-:S08]  /*0e30*/  DSETP.NEU.AND P0, PT, |R4|, +INF , PT ;  /* 0x7ff000000400742a */ /* 0x000fd00003f0d200 */
[----:B------:R-:W-:Y:S01]  /*0e40*/  FSEL R10, R4, R6, !P0 ;  /* 0x00000006040a7208 */ /* 0x000fe20004000000 */
[----:B------:R-:W-:Y:S01]  /*0e50*/  IMAD.MOV.U32 R4, RZ, RZ, R0 ;  /* 0x000000ffff047224 */ /* 0x000fe200078e0000 */
[----:B------:R-:W-:Y:S02]  /*0e60*/  FSEL R19, R5, R7, !P0 ;  /* 0x0000000705137208 */ /* 0x000fe40004000000 */
[----:B------:R-:W-:-:S04]  /*0e70*/  MOV R5, 0x0 ;  /* 0x0000000000057802 */ /* 0x000fc80000000f00 */
[----:B------:R-:W-:Y:S05]  /*0e80*/  RET.REL.NODEC R4 `(_Z6kernelPdi) ;  /* 0xfffffff0045c7950 */ /* 0x000fea0003c3ffff */
.L_x_12:
        /* <DEDUP_REMOVED lines=15> */
.L_x_16:


//--------------------- .nv.shared.reserved.0     --------------------------
	.section	.nv.shared.reserved.0,"aw",@nobits
	.weak		__nv_reservedSMEM_offset_0_alias
	.size		__nv_reservedSMEM_offset_0_alias, 0, 64
	.other		__nv_reservedSMEM_offset_0_alias,@"STO_CUDA_RESERVED_SHARED STV_DEFAULT"
__nv_reservedSMEM_offset_0_alias:
	.zero		0
	.zero		64


//--------------------- .nv.constant0._Z7kernel2Pdi --------------------------
	.section	.nv.constant0._Z7kernel2Pdi,"a",@progbits
	.sectionflags	@""
	.align	4
.nv.constant0._Z7kernel2Pdi:
	.zero		908


//--------------------- .nv.constant0._Z6kernelPdi --------------------------
	.section	.nv.constant0._Z6kernelPdi,"a",@progbits
	.sectionflags	@""
	.align	4
.nv.constant0._Z6kernelPdi:
	.zero		908


//--------------------- SYMBOLS --------------------------

	.type		.nv.reservedSmem.offset0,@object
	.size		.nv.reservedSmem.offset0,0x4
